	.headerflags	@"EF_CUDA_TEXMODE_UNIFIED EF_CUDA_64BIT_ADDRESS EF_CUDA_ACCELERATORS EF_CUDA_SM90 EF_CUDA_VIRTUAL_SM(EF_CUDA_SM90)"
	.elftype	@"ET_EXEC"


//--------------------- .nv.info                  --------------------------
	.section	.nv.info,"",@"SHT_CUDA_INFO"
	.align	4


	//----- nvinfo : EIATTR_REGCOUNT
	.align		4
        /*0000*/ 	.byte	0x04, 0x2f
        /*0002*/ 	.short	(.L_3 - .L_2)
	.align		4
.L_2:
        /*0004*/ 	.word	index@(triton_poi_fused__native_batch_norm_legit_no_training_add_26)
        /*0008*/ 	.word	0x0000001a


	//----- nvinfo : EIATTR_MIN_STACK_SIZE
	.align		4
.L_3:
        /*000c*/ 	.byte	0x04, 0x12
        /*000e*/ 	.short	(.L_5 - .L_4)
	.align		4
.L_4:
        /*0010*/ 	.word	index@(triton_poi_fused__native_batch_norm_legit_no_training_add_26)
        /*0014*/ 	.word	0x00000000


	//----- nvinfo : EIATTR_FRAME_SIZE
	.align		4
.L_5:
        /*0018*/ 	.byte	0x04, 0x11
        /*001a*/ 	.short	(.L_7 - .L_6)
	.align		4
.L_6:
        /*001c*/ 	.word	index@(triton_poi_fused__native_batch_norm_legit_no_training_add_26)
        /*0020*/ 	.word	0x00000000


	//----- nvinfo : EIATTR_MIN_STACK_SIZE
	.align		4
.L_7:
        /*0024*/ 	.byte	0x04, 0x12
        /*0026*/ 	.short	(.L_9 - .L_8)
	.align		4
.L_8:
        /*0028*/ 	.word	index@(triton_poi_fused__native_batch_norm_legit_no_training_add_26)
        /*002c*/ 	.word	0x00000000
.L_9:


//--------------------- .nv.info.triton_poi_fused__native_batch_norm_legit_no_training_add_26 --------------------------
	.section	.nv.info.triton_poi_fused__native_batch_norm_legit_no_training_add_26,"",@"SHT_CUDA_INFO"
	.sectionflags	@""
	.align	4


	//----- nvinfo : EIATTR_CUDA_API_VERSION
	.align		4
        /*0000*/ 	.byte	0x04, 0x37
        /*0002*/ 	.short	(.L_11 - .L_10)
.L_10:
        /*0004*/ 	.word	0x0000007c


	//----- nvinfo : EIATTR_KPARAM_INFO
	.align		4
.L_11:
        /*0008*/ 	.byte	0x04, 0x17
        /*000a*/ 	.short	(.L_13 - .L_12)
.L_12:
        /*000c*/ 	.word	0x00000000
        /*0010*/ 	.short	0x0007
        /*0012*/ 	.short	0x0038
        /*0014*/ 	.byte	0x00, 0xf0, 0x11, 0x00


	//----- nvinfo : EIATTR_KPARAM_INFO
	.align		4
.L_13:
        /*0018*/ 	.byte	0x04, 0x17
        /*001a*/ 	.short	(.L_15 - .L_14)
.L_14:
        /*001c*/ 	.word	0x00000000
        /*0020*/ 	.short	0x0006
        /*0022*/ 	.short	0x0030
        /*0024*/ 	.byte	0x00, 0xf4, 0x21, 0x00


	//----- nvinfo : EIATTR_KPARAM_INFO
	.align		4
.L_15:
        /*0028*/ 	.byte	0x04, 0x17
        /*002a*/ 	.short	(.L_17 - .L_16)
.L_16:
        /*002c*/ 	.word	0x00000000
        /*0030*/ 	.short	0x0005
        /*0032*/ 	.short	0x0028
        /*0034*/ 	.byte	0x00, 0xf4, 0x21, 0x00


	//----- nvinfo : EIATTR_KPARAM_INFO
	.align		4
.L_17:
        /*0038*/ 	.byte	0x04, 0x17
        /*003a*/ 	.short	(.L_19 - .L_18)
.L_18:
        /*003c*/ 	.word	0x00000000
        /*0040*/ 	.short	0x0004
        /*0042*/ 	.short	0x0020
        /*0044*/ 	.byte	0x00, 0xf4, 0x21, 0x00


	//----- nvinfo : EIATTR_KPARAM_INFO
	.align		4
.L_19:
        /*0048*/ 	.byte	0x04, 0x17
        /*004a*/ 	.short	(.L_21 - .L_20)
.L_20:
        /*004c*/ 	.word	0x00000000
        /*0050*/ 	.short	0x0003
        /*0052*/ 	.short	0x0018
        /*0054*/ 	.byte	0x00, 0xf4, 0x21, 0x00


	//----- nvinfo : EIATTR_KPARAM_INFO
	.align		4
.L_21:
        /*0058*/ 	.byte	0x04, 0x17
        /*005a*/ 	.short	(.L_23 - .L_22)
.L_22:
        /*005c*/ 	.word	0x00000000
        /*0060*/ 	.short	0x0002
        /*0062*/ 	.short	0x0010
        /*0064*/ 	.byte	0x00, 0xf4, 0x21, 0x00


	//----- nvinfo : EIATTR_KPARAM_INFO
	.align		4
.L_23:
        /*0068*/ 	.byte	0x04, 0x17
        /*006a*/ 	.short	(.L_25 - .L_24)
.L_24:
        /*006c*/ 	.word	0x00000000
        /*0070*/ 	.short	0x0001
        /*0072*/ 	.short	0x0008
        /*0074*/ 	.byte	0x00, 0xf4, 0x21, 0x00


	//----- nvinfo : EIATTR_KPARAM_INFO
	.align		4
.L_25:
        /*0078*/ 	.byte	0x04, 0x17
        /*007a*/ 	.short	(.L_27 - .L_26)
.L_26:
        /*007c*/ 	.word	0x00000000
        /*0080*/ 	.short	0x0000
        /*0082*/ 	.short	0x0000
        /*0084*/ 	.byte	0x00, 0xf4, 0x21, 0x00


	//----- nvinfo : EIATTR_SPARSE_MMA_MASK
	.align		4
.L_27:
        /*0088*/ 	.byte	0x03, 0x50
        /*008a*/ 	.short	0x0000


	//----- nvinfo : EIATTR_MAXREG_COUNT
	.align		4
        /*008c*/ 	.byte	0x03, 0x1b
        /*008e*/ 	.short	0x00ff


	//----- nvinfo : EIATTR_EXIT_INSTR_OFFSETS
	.align		4
        /*0090*/ 	.byte	0x04, 0x1c
        /*0092*/ 	.short	(.L_29 - .L_28)


	//   ....[0]....
.L_28:
        /*0094*/ 	.word	0x00000430


	//   ....[1]....
        /*0098*/ 	.word	0x00000450


	//----- nvinfo : EIATTR_REQNTID
	.align		4
.L_29:
        /*009c*/ 	.byte	0x04, 0x10
        /*009e*/ 	.short	(.L_31 - .L_30)
.L_30:
        /*00a0*/ 	.word	0x00000080
        /*00a4*/ 	.word	0x00000001
        /*00a8*/ 	.word	0x00000001


	//----- nvinfo : EIATTR_CBANK_PARAM_SIZE
	.align		4
.L_31:
        /*00ac*/ 	.byte	0x03, 0x19
        /*00ae*/ 	.short	0x003c


	//----- nvinfo : EIATTR_PARAM_CBANK
	.align		4
        /*00b0*/ 	.byte	0x04, 0x0a
        /*00b2*/ 	.short	(.L_33 - .L_32)
	.align		4
.L_32:
        /*00b4*/ 	.word	index@(.nv.constant0.triton_poi_fused__native_batch_norm_legit_no_training_add_26)
        /*00b8*/ 	.short	0x0210
        /*00ba*/ 	.short	0x003c


	//----- nvinfo : EIATTR_SW_WAR
	.align		4
.L_33:
        /*00bc*/ 	.byte	0x04, 0x36
        /*00be*/ 	.short	(.L_35 - .L_34)
.L_34:
        /*00c0*/ 	.word	0x00000008
.L_35:


//--------------------- .nv.callgraph             --------------------------
	.section	.nv.callgraph,"",@"SHT_CUDA_CALLGRAPH"
	.align	4
	.sectionentsize	8
	.align		4
        /*0000*/ 	.word	0x00000000
	.align		4
        /*0004*/ 	.word	0xffffffff
	.align		4
        /*0008*/ 	.word	0x00000000
	.align		4
        /*000c*/ 	.word	0xfffffffe
	.align		4
        /*0010*/ 	.word	0x00000000
	.align		4
        /*0014*/ 	.word	0xfffffffd
	.align		4
        /*0018*/ 	.word	0x00000000
	.align		4
        /*001c*/ 	.word	0xfffffffc


//--------------------- .nv.constant4             --------------------------
	.section	.nv.constant4,"a",@progbits
	.align	8
	.align		8
.nv.constant4:
        /*0000*/ 	.dword	_$_str
	.align		8
        /*0008*/ 	.dword	_$_str_$_2


//--------------------- .text.triton_poi_fused__native_batch_norm_legit_no_training_add_26 --------------------------
	.section	.text.triton_poi_fused__native_batch_norm_legit_no_training_add_26,"ax",@progbits
	.align	128
        .global         triton_poi_fused__native_batch_norm_legit_no_training_add_26
        .type           triton_poi_fused__native_batch_norm_legit_no_training_add_26,@function
        .size           triton_poi_fused__native_batch_norm_legit_no_training_add_26,(.L_x_1 - triton_poi_fused__native_batch_norm_legit_no_training_add_26)
        .other          triton_poi_fused__native_batch_norm_legit_no_training_add_26,@"STO_CUDA_ENTRY STV_DEFAULT"
triton_poi_fused__native_batch_norm_legit_no_training_add_26:
.text.triton_poi_fused__native_batch_norm_legit_no_training_add_26:
[----:B------:R-:W0:Y:S01]  /*0000*/  LDC R1, c[0x0][0x28] ;  /* 0x00000a00ff017b82 */ /* 0x000e220000000800 */
[----:B------:R-:W1:Y:S07]  /*0010*/  S2R R0, SR_TID.X ;  /* 0x0000000000007919 */ /* 0x000e6e0000002100 */
[----:B------:R-:W2:Y:S01]  /*0020*/  LDC.64 R12, c[0x0][0x228] ;  /* 0x00008a00ff0c7b82 */ /* 0x000ea20000000a00 */
[----:B------:R-:W-:Y:S01]  /*0030*/  CS2R R4, SRZ ;  /* 0x0000000000047805 */ /* 0x000fe2000001ff00 */
[----:B------:R-:W-:Y:S01]  /*0040*/  ULDC.64 UR4, c[0x0][0x208] ;  /* 0x0000820000047ab9 */ /* 0x000fe20000000a00 */
[----:B------:R-:W3:Y:S05]  /*0050*/  S2R R3, SR_CTAID.X ;  /* 0x0000000000037919 */ /* 0x000eea0000002500 */
[----:B------:R-:W4:Y:S08]  /*0060*/  LDC.64 R16, c[0x0][0x218] ;  /* 0x00008600ff107b82 */ /* 0x000f300000000a00 */
[----:B------:R-:W5:Y:S08]  /*0070*/  LDC.64 R18, c[0x0][0x220] ;  /* 0x00008800ff127b82 */ /* 0x000f700000000a00 */
[----:B------:R-:W5:Y:S01]  /*0080*/  LDC.64 R20, c[0x0][0x230] ;  /* 0x00008c00ff147b82 */ /* 0x000f620000000a00 */
[----:B-1----:R-:W-:-:S07]  /*0090*/  SHF.L.U32 R0, R0, 0x1, RZ ;  /* 0x0000000100007819 */ /* 0x002fce00000006ff */
[----:B------:R-:W1:Y:S01]  /*00a0*/  LDC.64 R22, c[0x0][0x238] ;  /* 0x00008e00ff167b82 */ /* 0x000e620000000a00 */
[----:B------:R-:W-:-:S04]  /*00b0*/  LOP3.LUT R0, R0, 0xfe, RZ, 0xc0, !PT ;  /* 0x000000fe00007812 */ /* 0x000fc800078ec0ff */
[----:B---3--:R-:W-:-:S03]  /*00c0*/  LEA R0, R3, R0, 0x8 ;  /* 0x0000000003007211 */ /* 0x008fc600078e40ff */
[----:B------:R-:W3:Y:S01]  /*00d0*/  LDC.64 R8, c[0x0][0x210] ;  /* 0x00008400ff087b82 */ /* 0x000ee20000000a00 */
[C---:B------:R-:W-:Y:S01]  /*00e0*/  ISETP.GE.AND P4, PT, R0.reuse, 0x2800, PT ;  /* 0x000028000000780c */ /* 0x040fe20003f86270 */
[----:B------:R-:W-:-:S05]  /*00f0*/  IMAD.HI R2, R0, 0x66666667, RZ ;  /* 0x6666666700027827 */ /* 0x000fca00078e02ff */
[----:B------:R-:W-:-:S04]  /*0100*/  SHF.R.U32.HI R3, RZ, 0x1f, R2 ;  /* 0x0000001fff037819 */ /* 0x000fc80000011602 */
[----:B------:R-:W-:-:S05]  /*0110*/  LEA.HI.SX32 R3, R2, R3, 0x1a ;  /* 0x0000000302037211 */ /* 0x000fca00078fd2ff */
[----:B------:R-:W-:-:S04]  /*0120*/  IMAD R10, R3, -0xa0, R0 ;  /* 0xffffff60030a7824 */ /* 0x000fc800078e0200 */
[----:B--2---:R-:W-:-:S05]  /*0130*/  IMAD.WIDE R12, R10, 0x4, R12 ;  /* 0x000000040a0c7825 */ /* 0x004fca00078e020c */
[----:B------:R2:W3:Y:S01]  /*0140*/  @!P4 LDG.E.EL.64 R4, desc[UR4][R12.64] ;  /* 0x000000040c04c981 */ /* 0x0004e2000c2e1b00 */
[----:B------:R-:W-:Y:S02]  /*0150*/  CS2R R2, SRZ ;  /* 0x0000000000027805 */ /* 0x000fe4000001ff00 */
[----:B------:R-:W-:Y:S01]  /*0160*/  CS2R R6, SRZ ;  /* 0x0000000000067805 */ /* 0x000fe2000001ff00 */
[----:B----4-:R-:W-:-:S04]  /*0170*/  IMAD.WIDE R16, R0, 0x4, R16 ;  /* 0x0000000400107825 */ /* 0x010fc800078e0210 */
[C---:B-----5:R-:W-:Y:S01]  /*0180*/  IMAD.WIDE R18, R10.reuse, 0x4, R18 ;  /* 0x000000040a127825 */ /* 0x060fe200078e0212 */
[----:B------:R-:W4:Y:S01]  /*0190*/  @!P4 LDG.E.64 R2, desc[UR4][R16.64] ;  /* 0x000000041002c981 */ /* 0x000f22000c1e1b00 */
[----:B--2---:R-:W-:Y:S02]  /*01a0*/  CS2R R12, SRZ ;  /* 0x00000000000c7805 */ /* 0x004fe4000001ff00 */
[C---:B0-----:R-:W-:Y:S01]  /*01b0*/  IMAD.WIDE R20, R10.reuse, 0x4, R20 ;  /* 0x000000040a147825 */ /* 0x041fe200078e0214 */
[----:B------:R-:W4:Y:S03]  /*01c0*/  @!P4 LDG.E.EL.64 R6, desc[UR4][R18.64] ;  /* 0x000000041206c981 */ /* 0x000f26000c2e1b00 */
[----:B-1----:R-:W-:Y:S01]  /*01d0*/  IMAD.WIDE R22, R10, 0x4, R22 ;  /* 0x000000040a167825 */ /* 0x002fe200078e0216 */
[----:B------:R-:W-:Y:S02]  /*01e0*/  CS2R R10, SRZ ;  /* 0x00000000000a7805 */ /* 0x000fe4000001ff00 */
[----:B------:R-:W-:Y:S01]  /*01f0*/  CS2R R14, SRZ ;  /* 0x00000000000e7805 */ /* 0x000fe2000001ff00 */
[----:B------:R-:W2:Y:S01]  /*0200*/  @!P4 LDG.E.EL.64 R12, desc[UR4][R20.64] ;  /* 0x00000004140cc981 */ /* 0x000ea2000c2e1b00 */
[----:B---3--:R-:W-:-:S03]  /*0210*/  IMAD.WIDE R8, R0, 0x4, R8 ;  /* 0x0000000400087825 */ /* 0x008fc600078e0208 */
[----:B------:R-:W2:Y:S04]  /*0220*/  @!P4 LDG.E.EL.64 R10, desc[UR4][R22.64] ;  /* 0x00000004160ac981 */ /* 0x000ea8000c2e1b00 */
[----:B------:R0:W3:Y:S02]  /*0230*/  @!P4 LDG.E.64 R14, desc[UR4][R8.64] ;  /* 0x00000004080ec981 */ /* 0x0000e4000c1e1b00 */
[----:B0-----:R-:W-:Y:S01]  /*0240*/  HFMA2.MMA R8, -RZ, RZ, 1.625, 0 ;  /* 0x3e800000ff087435 */ /* 0x001fe200000001ff */
[----:B------:R-:W-:Y:S01]  /*0250*/  FADD R4, R4, 9.9999997473787516356e-06 ;  /* 0x3727c5ac04047421 */ /* 0x000fe20000000000 */
[----:B------:R-:W-:-:S03]  /*0260*/  FADD R5, R5, 9.9999997473787516356e-06 ;  /* 0x3727c5ac05057421 */ /* 0x000fc60000000000 */
[----:B------:R-:W0:Y:S08]  /*0270*/  MUFU.SQRT R16, R4 ;  /* 0x0000000400107308 */ /* 0x000e300000002000 */
[----:B------:R1:W5:Y:S01]  /*0280*/  MUFU.SQRT R17, R5 ;  /* 0x0000000500117308 */ /* 0x0003620000002000 */
[----:B----4-:R-:W-:Y:S01]  /*0290*/  FADD R3, -R7, R3 ;  /* 0x0000000307037221 */ /* 0x010fe20000000100 */
[----:B------:R-:W-:Y:S01]  /*02a0*/  FADD R2, -R6, R2 ;  /* 0x0000000206027221 */ /* 0x000fe20000000100 */
[----:B0-----:R-:W-:-:S02]  /*02b0*/  FSETP.GT.AND P0, PT, R16, 8.50705917302346158658e+37, PT ;  /* 0x7e8000001000780b */ /* 0x001fc40003f04000 */
[----:B------:R-:W-:Y:S01]  /*02c0*/  FSETP.GEU.AND P2, PT, R16, 1.175494350822287508e-38, PT ;  /* 0x008000001000780b */ /* 0x000fe20003f4e000 */
[----:B-1----:R-:W0:Y:S01]  /*02d0*/  LDC.64 R4, c[0x0][0x240] ;  /* 0x00009000ff047b82 */ /* 0x002e220000000a00 */
[C---:B------:R-:W-:Y:S02]  /*02e0*/  FSEL R9, R8.reuse, 1, P0 ;  /* 0x3f80000008097808 */ /* 0x040fe40000000000 */
[C---:B-----5:R-:W-:Y:S02]  /*02f0*/  FSETP.GT.AND P1, PT, R17.reuse, 8.50705917302346158658e+37, PT ;  /* 0x7e8000001100780b */ /* 0x060fe40003f24000 */
[----:B------:R-:W-:Y:S02]  /*0300*/  FSETP.GEU.AND P3, PT, R17, 1.175494350822287508e-38, PT ;  /* 0x008000001100780b */ /* 0x000fe40003f6e000 */
[----:B------:R-:W-:-:S03]  /*0310*/  FSEL R8, R8, 1, P1 ;  /* 0x3f80000008087808 */ /* 0x000fc60000800000 */
[----:B------:R-:W-:Y:S02]  /*0320*/  @P0 FMUL R16, R16, 0.25 ;  /* 0x3e80000010100820 */ /* 0x000fe40000400000 */
[----:B------:R-:W-:Y:S02]  /*0330*/  @!P2 FMUL R9, R9, 16777216 ;  /* 0x4b8000000909a820 */ /* 0x000fe40000400000 */
[----:B------:R-:W-:Y:S02]  /*0340*/  @!P2 FMUL R16, R16, 16777216 ;  /* 0x4b8000001010a820 */ /* 0x000fe40000400000 */
[----:B------:R-:W-:-:S04]  /*0350*/  @P1 FMUL R17, R17, 0.25 ;  /* 0x3e80000011111820 */ /* 0x000fc80000400000 */
[----:B------:R-:W1:Y:S01]  /*0360*/  MUFU.RCP R16, R16 ;  /* 0x0000001000107308 */ /* 0x000e620000001000 */
[----:B------:R-:W-:Y:S01]  /*0370*/  @!P3 FMUL R8, R8, 16777216 ;  /* 0x4b8000000808b820 */ /* 0x000fe20000400000 */
[----:B------:R-:W-:Y:S01]  /*0380*/  @!P3 FMUL R17, R17, 16777216 ;  /* 0x4b8000001111b820 */ /* 0x000fe20000400000 */
[----:B0-----:R-:W-:-:S05]  /*0390*/  IMAD.WIDE R4, R0, 0x4, R4 ;  /* 0x0000000400047825 */ /* 0x001fca00078e0204 */
[----:B------:R-:W0:Y:S01]  /*03a0*/  MUFU.RCP R17, R17 ;  /* 0x0000001100117308 */ /* 0x000e220000001000 */
[----:B-1----:R-:W-:-:S04]  /*03b0*/  FMUL R9, R16, R9 ;  /* 0x0000000910097220 */ /* 0x002fc80000400000 */
[----:B------:R-:W-:Y:S01]  /*03c0*/  FMUL R9, R2, R9 ;  /* 0x0000000902097220 */ /* 0x000fe20000400000 */
[----:B0-----:R-:W-:-:S03]  /*03d0*/  FMUL R8, R17, R8 ;  /* 0x0000000811087220 */ /* 0x001fc60000400000 */
[----:B--2---:R-:W-:Y:S01]  /*03e0*/  FFMA R9, R9, R12, R10 ;  /* 0x0000000c09097223 */ /* 0x004fe2000000000a */
[----:B------:R-:W-:-:S03]  /*03f0*/  FMUL R8, R3, R8 ;  /* 0x0000000803087220 */ /* 0x000fc60000400000 */
[----:B---3--:R-:W-:Y:S01]  /*0400*/  FADD R14, R9, R14 ;  /* 0x0000000e090e7221 */ /* 0x008fe20000000000 */
[----:B------:R-:W-:-:S04]  /*0410*/  FFMA R8, R8, R13, R11 ;  /* 0x0000000d08087223 */ /* 0x000fc8000000000b */
[----:B------:R-:W-:Y:S01]  /*0420*/  FADD R15, R8, R15 ;  /* 0x0000000f080f7221 */ /* 0x000fe20000000000 */
[----:B------:R-:W-:Y:S06]  /*0430*/  @P4 EXIT ;  /* 0x000000000000494d */ /* 0x000fec0003800000 */
[----:B------:R-:W-:Y:S01]  /*0440*/  STG.E.64 desc[UR4][R4.64], R14 ;  /* 0x0000000e04007986 */ /* 0x000fe2000c101b04 */
[----:B------:R-:W-:Y:S05]  /*0450*/  EXIT ;  /* 0x000000000000794d */ /* 0x000fea0003800000 */
.L_x_0:
[----:B------:R-:W-:-:S00]  /*0460*/  BRA `(.L_x_0) ;  /* 0xfffffffc00fc7947 */ /* 0x000fc0000383ffff */
[----:B------:R-:W-:-:S00]  /*0470*/  NOP ;  /* 0x0000000000007918 */ /* 0x000fc00000000000 */
        /* <DEDUP_REMOVED lines=8> */
.L_x_1:


//--------------------- .nv.global.init           --------------------------
	.section	.nv.global.init,"aw",@progbits
.nv.global.init:
	.type		_$_str,@object
	.size		_$_str,(_$_str_$_2 - _$_str)
_$_str:
        /*0000*/ 	.byte	0x5f, 0x5f, 0x43, 0x55, 0x44, 0x41, 0x5f, 0x46, 0x54, 0x5a, 0x00
	.type		_$_str_$_2,@object
	.size		_$_str_$_2,(.L_1 - _$_str_$_2)
_$_str_$_2:
        /*000b*/ 	.byte	0x5f, 0x5f, 0x43, 0x55, 0x44, 0x41, 0x5f, 0x50, 0x52, 0x45, 0x43, 0x5f, 0x53, 0x51, 0x52, 0x54
        /*001b*/ 	.byte	0x00
.L_1:


//--------------------- .nv.constant0.triton_poi_fused__native_batch_norm_legit_no_training_add_26 --------------------------
	.section	.nv.constant0.triton_poi_fused__native_batch_norm_legit_no_training_add_26,"a",@progbits
	.sectionflags	@""
	.align	4
.nv.constant0.triton_poi_fused__native_batch_norm_legit_no_training_add_26:
	.zero		588
